	.headerflags	@"EF_CUDA_TEXMODE_UNIFIED EF_CUDA_64BIT_ADDRESS EF_CUDA_ACCELERATORS EF_CUDA_SM90 EF_CUDA_VIRTUAL_SM(EF_CUDA_SM90)"
	.elftype	@"ET_EXEC"


//--------------------- .nv.info                  --------------------------
	.section	.nv.info,"",@"SHT_CUDA_INFO"
	.align	4


	//----- nvinfo : EIATTR_REGCOUNT
	.align		4
        /*0000*/ 	.byte	0x04, 0x2f
        /*0002*/ 	.short	(.L_1 - .L_0)
	.align		4
.L_0:
        /*0004*/ 	.word	index@(triton_poi_fused__to_copy_12)
        /*0008*/ 	.word	0x00000009


	//----- nvinfo : EIATTR_MIN_STACK_SIZE
	.align		4
.L_1:
        /*000c*/ 	.byte	0x04, 0x12
        /*000e*/ 	.short	(.L_3 - .L_2)
	.align		4
.L_2:
        /*0010*/ 	.word	index@(triton_poi_fused__to_copy_12)
        /*0014*/ 	.word	0x00000000


	//----- nvinfo : EIATTR_FRAME_SIZE
	.align		4
.L_3:
        /*0018*/ 	.byte	0x04, 0x11
        /*001a*/ 	.short	(.L_5 - .L_4)
	.align		4
.L_4:
        /*001c*/ 	.word	index@(triton_poi_fused__to_copy_12)
        /*0020*/ 	.word	0x00000000


	//----- nvinfo : EIATTR_MIN_STACK_SIZE
	.align		4
.L_5:
        /*0024*/ 	.byte	0x04, 0x12
        /*0026*/ 	.short	(.L_7 - .L_6)
	.align		4
.L_6:
        /*0028*/ 	.word	index@(triton_poi_fused__to_copy_12)
        /*002c*/ 	.word	0x00000000
.L_7:


//--------------------- .nv.info.triton_poi_fused__to_copy_12 --------------------------
	.section	.nv.info.triton_poi_fused__to_copy_12,"",@"SHT_CUDA_INFO"
	.sectionflags	@""
	.align	4


	//----- nvinfo : EIATTR_CUDA_API_VERSION
	.align		4
        /*0000*/ 	.byte	0x04, 0x37
        /*0002*/ 	.short	(.L_9 - .L_8)
.L_8:
        /*0004*/ 	.word	0x0000007c


	//----- nvinfo : EIATTR_KPARAM_INFO
	.align		4
.L_9:
        /*0008*/ 	.byte	0x04, 0x17
        /*000a*/ 	.short	(.L_11 - .L_10)
.L_10:
        /*000c*/ 	.word	0x00000000
        /*0010*/ 	.short	0x0001
        /*0012*/ 	.short	0x0008
        /*0014*/ 	.byte	0x00, 0xf0, 0x11, 0x00


	//----- nvinfo : EIATTR_KPARAM_INFO
	.align		4
.L_11:
        /*0018*/ 	.byte	0x04, 0x17
        /*001a*/ 	.short	(.L_13 - .L_12)
.L_12:
        /*001c*/ 	.word	0x00000000
        /*0020*/ 	.short	0x0000
        /*0022*/ 	.short	0x0000
        /*0024*/ 	.byte	0x00, 0xf4, 0x21, 0x00


	//----- nvinfo : EIATTR_SPARSE_MMA_MASK
	.align		4
.L_13:
        /*0028*/ 	.byte	0x03, 0x50
        /*002a*/ 	.short	0x0000


	//----- nvinfo : EIATTR_MAXREG_COUNT
	.align		4
        /*002c*/ 	.byte	0x03, 0x1b
        /*002e*/ 	.short	0x00ff


	//----- nvinfo : EIATTR_EXIT_INSTR_OFFSETS
	.align		4
        /*0030*/ 	.byte	0x04, 0x1c
        /*0032*/ 	.short	(.L_15 - .L_14)


	//   ....[0]....
.L_14:
        /*0034*/ 	.word	0x000000e0


	//   ....[1]....
        /*0038*/ 	.word	0x00000110


	//----- nvinfo : EIATTR_REQNTID
	.align		4
.L_15:
        /*003c*/ 	.byte	0x04, 0x10
        /*003e*/ 	.short	(.L_17 - .L_16)
.L_16:
        /*0040*/ 	.word	0x00000020
        /*0044*/ 	.word	0x00000001
        /*0048*/ 	.word	0x00000001


	//----- nvinfo : EIATTR_CBANK_PARAM_SIZE
	.align		4
.L_17:
        /*004c*/ 	.byte	0x03, 0x19
        /*004e*/ 	.short	0x000c


	//----- nvinfo : EIATTR_PARAM_CBANK
	.align		4
        /*0050*/ 	.byte	0x04, 0x0a
        /*0052*/ 	.short	(.L_19 - .L_18)
	.align		4
.L_18:
        /*0054*/ 	.word	index@(.nv.constant0.triton_poi_fused__to_copy_12)
        /*0058*/ 	.short	0x0210
        /*005a*/ 	.short	0x000c


	//----- nvinfo : EIATTR_SW_WAR
	.align		4
.L_19:
        /*005c*/ 	.byte	0x04, 0x36
        /*005e*/ 	.short	(.L_21 - .L_20)
.L_20:
        /*0060*/ 	.word	0x00000008
.L_21:


//--------------------- .nv.callgraph             --------------------------
	.section	.nv.callgraph,"",@"SHT_CUDA_CALLGRAPH"
	.align	4
	.sectionentsize	8
	.align		4
        /*0000*/ 	.word	0x00000000
	.align		4
        /*0004*/ 	.word	0xffffffff
	.align		4
        /*0008*/ 	.word	0x00000000
	.align		4
        /*000c*/ 	.word	0xfffffffe
	.align		4
        /*0010*/ 	.word	0x00000000
	.align		4
        /*0014*/ 	.word	0xfffffffd
	.align		4
        /*0018*/ 	.word	0x00000000
	.align		4
        /*001c*/ 	.word	0xfffffffc


//--------------------- .text.triton_poi_fused__to_copy_12 --------------------------
	.section	.text.triton_poi_fused__to_copy_12,"ax",@progbits
	.align	128
        .global         triton_poi_fused__to_copy_12
        .type           triton_poi_fused__to_copy_12,@function
        .size           triton_poi_fused__to_copy_12,(.L_x_1 - triton_poi_fused__to_copy_12)
        .other          triton_poi_fused__to_copy_12,@"STO_CUDA_ENTRY STV_DEFAULT"
triton_poi_fused__to_copy_12:
.text.triton_poi_fused__to_copy_12:
[----:B------:R-:W0:Y:S02]  /*0000*/  LDC R1, c[0x0][0x28] ;  /* 0x00000a00ff017b82 */ /* 0x000e240000000800 */
[----:B------:R-:W1:Y:S01]  /*0010*/  S2R R6, SR_TID.X ;  /* 0x0000000000067919 */ /* 0x000e620000002100 */
[----:B------:R-:W2:Y:S01]  /*0020*/  LDC.64 R2, c[0x0][0x210] ;  /* 0x00008400ff027b82 */ /* 0x000ea20000000a00 */
[----:B------:R-:W3:Y:S01]  /*0030*/  S2R R5, SR_CTAID.X ;  /* 0x0000000000057919 */ /* 0x000ee20000002500 */
[C---:B-1----:R-:W-:Y:S02]  /*0040*/  LOP3.LUT R0, R6.reuse, 0x3, RZ, 0xc0, !PT ;  /* 0x0000000306007812 */ /* 0x042fe400078ec0ff */
[----:B------:R-:W-:-:S03]  /*0050*/  LOP3.LUT P0, RZ, R6, 0x1c, RZ, 0xc0, !PT ;  /* 0x0000001c06ff7812 */ /* 0x000fc6000780c0ff */
[----:B---3--:R-:W-:-:S04]  /*0060*/  IMAD R5, R5, 0x4, R0 ;  /* 0x0000000405057824 */ /* 0x008fc800078e0200 */
[C---:B--2---:R-:W-:Y:S01]  /*0070*/  IMAD.WIDE R2, R5.reuse, 0x8, R2 ;  /* 0x0000000805027825 */ /* 0x044fe200078e0202 */
[----:B------:R-:W-:Y:S02]  /*0080*/  I2FP.F32.S32 R0, R5 ;  /* 0x0000000500007245 */ /* 0x000fe40000201400 */
[----:B------:R-:W-:-:S03]  /*0090*/  ISETP.LT.AND P0, PT, R5, 0x4, !P0 ;  /* 0x000000040500780c */ /* 0x000fc60004701270 */
[----:B------:R-:W-:-:S05]  /*00a0*/  FMUL R0, R0, 0.3333333432674407959 ;  /* 0x3eaaaaab00007820 */ /* 0x000fca0000400000 */
[----:B------:R-:W-:-:S04]  /*00b0*/  FMNMX R0, RZ, R0, !PT ;  /* 0x00000000ff007209 */ /* 0x000fc80007800000 */
[----:B------:R-:W1:Y:S02]  /*00c0*/  F2I.TRUNC.NTZ R4, R0 ;  /* 0x0000000000047305 */ /* 0x000e64000020f100 */
[----:B-1----:R-:W-:Y:S01]  /*00d0*/  SHF.R.S32.HI R5, RZ, 0x1f, R4 ;  /* 0x0000001fff057819 */ /* 0x002fe20000011404 */
[----:B------:R-:W-:Y:S06]  /*00e0*/  @!P0 EXIT ;  /* 0x000000000000894d */ /* 0x000fec0003800000 */
[----:B------:R-:W-:Y:S02]  /*00f0*/  ULDC.64 UR4, c[0x0][0x208] ;  /* 0x0000820000047ab9 */ /* 0x000fe40000000a00 */
[----:B------:R-:W-:Y:S01]  /*0100*/  STG.E.64 desc[UR4][R2.64], R4 ;  /* 0x0000000402007986 */ /* 0x000fe2000c101b04 */
[----:B------:R-:W-:Y:S05]  /*0110*/  EXIT ;  /* 0x000000000000794d */ /* 0x000fea0003800000 */
.L_x_0:
[----:B------:R-:W-:-:S00]  /*0120*/  BRA `(.L_x_0) ;  /* 0xfffffffc00fc7947 */ /* 0x000fc0000383ffff */
[----:B------:R-:W-:-:S00]  /*0130*/  NOP ;  /* 0x0000000000007918 */ /* 0x000fc00000000000 */
        /* <DEDUP_REMOVED lines=12> */
.L_x_1:


//--------------------- .nv.constant0.triton_poi_fused__to_copy_12 --------------------------
	.section	.nv.constant0.triton_poi_fused__to_copy_12,"a",@progbits
	.sectionflags	@""
	.align	4
.nv.constant0.triton_poi_fused__to_copy_12:
	.zero		540
